//
// Generated by NVIDIA NVVM Compiler
//
// Compiler Build ID: CL-36424714
// Cuda compilation tools, release 13.0, V13.0.88
// Based on NVVM 20.0.0
//

.version 9.0
.target sm_100
.address_size 64

	// .globl	_Z21millerRabinTestKernelPKiPb
.extern .func  (.param .b32 func_retval0) vprintf
(
	.param .b64 vprintf_param_0,
	.param .b64 vprintf_param_1
)
;
.global .align 1 .b8 $str[38] = {84, 104, 114, 101, 97, 100, 32, 37, 100, 58, 32, 84, 101, 115, 116, 105, 110, 103, 32, 105, 102, 32, 37, 100, 32, 105, 115, 32, 112, 114, 105, 109, 101, 46, 46, 46, 10};
.global .align 1 .b8 $str$1[35] = {84, 104, 114, 101, 97, 100, 32, 37, 100, 58, 32, 97, 32, 61, 32, 37, 100, 44, 32, 100, 32, 61, 32, 37, 100, 44, 32, 114, 32, 61, 32, 37, 100, 10};
.global .align 1 .b8 $str$2[56] = {84, 104, 114, 101, 97, 100, 32, 37, 100, 58, 32, 37, 100, 32, 105, 115, 32, 112, 114, 111, 98, 97, 98, 108, 121, 32, 112, 114, 105, 109, 101, 32, 40, 120, 32, 61, 61, 32, 49, 32, 111, 114, 32, 120, 32, 61, 61, 32, 112, 32, 45, 32, 49, 41, 10};
.global .align 1 .b8 $str$3[46] = {84, 104, 114, 101, 97, 100, 32, 37, 100, 58, 32, 37, 100, 32, 105, 115, 32, 112, 114, 111, 98, 97, 98, 108, 121, 32, 112, 114, 105, 109, 101, 32, 40, 120, 32, 61, 61, 32, 112, 32, 45, 32, 49, 41, 10};
.global .align 1 .b8 $str$4[28] = {84, 104, 114, 101, 97, 100, 32, 37, 100, 58, 32, 37, 100, 32, 105, 115, 32, 110, 111, 116, 32, 112, 114, 105, 109, 101, 10};

.visible .entry _Z21millerRabinTestKernelPKiPb(
	.param .u64 .ptr .align 1 _Z21millerRabinTestKernelPKiPb_param_0,
	.param .u64 .ptr .align 1 _Z21millerRabinTestKernelPKiPb_param_1
)
{
	.local .align 16 .b8 	__local_depot0[16];
	.reg .b64 	%SP;
	.reg .b64 	%SPL;
	.reg .pred 	%p<13>;
	.reg .b16 	%rs<4>;
	.reg .b32 	%r<81>;
	.reg .b64 	%rd<21>;

	mov.u64 	%SPL, __local_depot0;
	cvta.local.u64 	%SP, %SPL;
	ld.param.u64 	%rd4, [_Z21millerRabinTestKernelPKiPb_param_0];
	ld.param.u64 	%rd5, [_Z21millerRabinTestKernelPKiPb_param_1];
	cvta.to.global.u64 	%rd1, %rd5;
	cvta.to.global.u64 	%rd2, %rd4;
	add.u64 	%rd6, %SP, 0;
	add.u64 	%rd3, %SPL, 0;
	mov.u32 	%r1, %tid.x;
	ld.global.u32 	%r35, [%rd2];
	st.local.v2.u32 	[%rd3], {%r1, %r35};
	mov.u64 	%rd7, $str;
	cvta.global.u64 	%rd8, %rd7;
	{ // callseq 0, 0
	.param .b64 param0;
	st.param.b64 	[param0], %rd8;
	.param .b64 param1;
	st.param.b64 	[param1], %rd6;
	.param .b32 retval0;
	call.uni (retval0), 
	vprintf, 
	(
	param0, 
	param1
	);
	ld.param.b32 	%r36, [retval0];
	} // callseq 0
	add.s32 	%r4, %r1, 2;
	ld.global.u32 	%r38, [%rd2];
	add.s32 	%r70, %r38, -1;
	and.b32  	%r39, %r70, 1;
	setp.eq.b32 	%p1, %r39, 1;
	mov.b32 	%r71, 0;
	@%p1 bra 	$L__BB0_3;
	mov.b32 	%r71, 0;
	mov.u32 	%r69, %r70;
$L__BB0_2:
	shr.s32 	%r70, %r69, 1;
	add.s32 	%r71, %r71, 1;
	and.b32  	%r41, %r69, 2;
	setp.eq.s32 	%p2, %r41, 0;
	mov.u32 	%r69, %r70;
	@%p2 bra 	$L__BB0_2;
$L__BB0_3:
	st.local.v4.u32 	[%rd3], {%r1, %r4, %r70, %r71};
	mov.u64 	%rd9, $str$1;
	cvta.global.u64 	%rd10, %rd9;
	{ // callseq 1, 0
	.param .b64 param0;
	st.param.b64 	[param0], %rd10;
	.param .b64 param1;
	st.param.b64 	[param1], %rd6;
	.param .b32 retval0;
	call.uni (retval0), 
	vprintf, 
	(
	param0, 
	param1
	);
	ld.param.b32 	%r43, [retval0];
	} // callseq 1
	setp.lt.s32 	%p3, %r70, 1;
	mov.b32 	%r78, 1;
	@%p3 bra 	$L__BB0_10;
	ld.global.u32 	%r12, [%rd2];
	and.b32  	%r13, %r70, 3;
	setp.lt.u32 	%p4, %r70, 4;
	mov.b32 	%r78, 1;
	@%p4 bra 	$L__BB0_7;
	and.b32  	%r48, %r70, 2147483644;
	neg.s32 	%r72, %r48;
	mov.b32 	%r78, 1;
$L__BB0_6:
	mul.lo.s32 	%r49, %r78, %r4;
	rem.s32 	%r50, %r49, %r12;
	mul.lo.s32 	%r51, %r50, %r4;
	rem.s32 	%r52, %r51, %r12;
	mul.lo.s32 	%r53, %r52, %r4;
	rem.s32 	%r54, %r53, %r12;
	mul.lo.s32 	%r55, %r54, %r4;
	rem.s32 	%r78, %r55, %r12;
	add.s32 	%r72, %r72, 4;
	setp.ne.s32 	%p5, %r72, 0;
	@%p5 bra 	$L__BB0_6;
$L__BB0_7:
	setp.eq.s32 	%p6, %r13, 0;
	@%p6 bra 	$L__BB0_10;
	neg.s32 	%r76, %r13;
$L__BB0_9:
	.pragma "nounroll";
	mul.lo.s32 	%r56, %r78, %r4;
	rem.s32 	%r78, %r56, %r12;
	add.s32 	%r76, %r76, 1;
	setp.ne.s32 	%p7, %r76, 0;
	@%p7 bra 	$L__BB0_9;
$L__BB0_10:
	setp.eq.s32 	%p8, %r78, 1;
	@%p8 bra 	$L__BB0_14;
	ld.global.u32 	%r27, [%rd2];
	add.s32 	%r28, %r27, -1;
	setp.eq.s32 	%p9, %r78, %r28;
	@%p9 bra 	$L__BB0_14;
	setp.lt.s32 	%p10, %r71, 2;
	@%p10 bra 	$L__BB0_18;
	add.s32 	%r29, %r71, -2;
	mov.b32 	%r79, 0;
	bra.uni 	$L__BB0_16;
$L__BB0_14:
	mov.b16 	%rs3, 1;
	st.global.u8 	[%rd1], %rs3;
	ld.global.u32 	%r65, [%rd2];
	st.local.v2.u32 	[%rd3], {%r1, %r65};
	mov.u64 	%rd18, $str$2;
	cvta.global.u64 	%rd19, %rd18;
	{ // callseq 4, 0
	.param .b64 param0;
	st.param.b64 	[param0], %rd19;
	.param .b64 param1;
	st.param.b64 	[param1], %rd6;
	.param .b32 retval0;
	call.uni (retval0), 
	vprintf, 
	(
	param0, 
	param1
	);
	ld.param.b32 	%r66, [retval0];
	} // callseq 4
	bra.uni 	$L__BB0_19;
$L__BB0_15:
	add.s32 	%r30, %r79, 1;
	setp.eq.s32 	%p12, %r79, %r29;
	mov.u32 	%r79, %r30;
	@%p12 bra 	$L__BB0_18;
$L__BB0_16:
	mul.lo.s32 	%r58, %r78, %r78;
	rem.s32 	%r78, %r58, %r27;
	setp.ne.s32 	%p11, %r78, %r28;
	@%p11 bra 	$L__BB0_15;
	mov.b16 	%rs2, 1;
	st.global.u8 	[%rd1], %rs2;
	ld.global.u32 	%r62, [%rd2];
	st.local.v2.u32 	[%rd3], {%r1, %r62};
	mov.u64 	%rd15, $str$3;
	cvta.global.u64 	%rd16, %rd15;
	{ // callseq 3, 0
	.param .b64 param0;
	st.param.b64 	[param0], %rd16;
	.param .b64 param1;
	st.param.b64 	[param1], %rd6;
	.param .b32 retval0;
	call.uni (retval0), 
	vprintf, 
	(
	param0, 
	param1
	);
	ld.param.b32 	%r63, [retval0];
	} // callseq 3
	bra.uni 	$L__BB0_19;
$L__BB0_18:
	mov.b16 	%rs1, 0;
	st.global.u8 	[%rd1], %rs1;
	ld.global.u32 	%r59, [%rd2];
	st.local.v2.u32 	[%rd3], {%r1, %r59};
	mov.u64 	%rd12, $str$4;
	cvta.global.u64 	%rd13, %rd12;
	{ // callseq 2, 0
	.param .b64 param0;
	st.param.b64 	[param0], %rd13;
	.param .b64 param1;
	st.param.b64 	[param1], %rd6;
	.param .b32 retval0;
	call.uni (retval0), 
	vprintf, 
	(
	param0, 
	param1
	);
	ld.param.b32 	%r60, [retval0];
	} // callseq 2
$L__BB0_19:
	ret;

}


// ===== COMPILED SASS (sm_100) =====

	.target	sm_100

	.elftype	@"ET_EXEC"


//--------------------- .note.nv.tkinfo           --------------------------
	.section	.note.nv.tkinfo,"",@"SHT_NOTE"
	.sectionflags	@"SHF_NOTE_NV_TKINFO"
	.tkinfo
        /*0018*/ 	.word	0x00000002
        /*0030*/ 	.string	""
        /*0030*/ 	.string	"ptxas"
        /*0030*/ 	.string	"Cuda compilation tools, release 13.0, V13.0.88"
        /*0030*/ 	.string	"Build cuda_13.0.r13.0/compiler.36424714_0"
        /*0030*/ 	.string	"-arch sm_100 -m 64 "



//--------------------- .note.nv.cuinfo           --------------------------
	.section	.note.nv.cuinfo,"",@"SHT_NOTE"
	.sectionflags	@"SHF_NOTE_NV_CUINFO"
        /*0018*/ 	.short	0x0002
        /*001a*/ 	.short	0x0064
        /*001c*/ 	.short	0x0082
	.zero		2


//--------------------- .nv.info                  --------------------------
	.section	.nv.info,"",@"SHT_CUDA_INFO"
	.align	4


	//----- nvinfo : EIATTR_REGCOUNT
	.align		4
        /*0000*/ 	.byte	0x04, 0x2f
        /*0002*/ 	.short	(.L_6 - .L_5)
	.align		4
.L_5:
        /*0004*/ 	.word	index@(_Z21millerRabinTestKernelPKiPb)
        /*0008*/ 	.word	0x00000019


	//----- nvinfo : EIATTR_FRAME_SIZE
	.align		4
.L_6:
        /*000c*/ 	.byte	0x04, 0x11
        /*000e*/ 	.short	(.L_8 - .L_7)
	.align		4
.L_7:
        /*0010*/ 	.word	index@(_Z21millerRabinTestKernelPKiPb)
        /*0014*/ 	.word	0x00000010


	//----- nvinfo : EIATTR_MIN_STACK_SIZE
	.align		4
.L_8:
        /*0018*/ 	.byte	0x04, 0x12
        /*001a*/ 	.short	(.L_10 - .L_9)
	.align		4
.L_9:
        /*001c*/ 	.word	index@(_Z21millerRabinTestKernelPKiPb)
        /*0020*/ 	.word	0x00000010
.L_10:


//--------------------- .nv.compat                --------------------------
	.section	.nv.compat,"",@"SHT_CUDA_COMPAT_INFO"
	.align	4
        /*0000*/ 	.byte	0x02, 0x09, 0x00, 0x00, 0x02, 0x02, 0x01, 0x00, 0x02, 0x05, 0x05, 0x00, 0x03, 0x07, 0x01, 0x01
        /*0010*/ 	.byte	0x02, 0x03, 0x00, 0x00, 0x02, 0x06, 0x01, 0x00, 0x04, 0x0b, 0x08, 0x00, 0x09, 0x00, 0x00, 0x00
        /*0020*/ 	.byte	0x00, 0x00, 0x00, 0x00


//--------------------- .nv.info._Z21millerRabinTestKernelPKiPb --------------------------
	.section	.nv.info._Z21millerRabinTestKernelPKiPb,"",@"SHT_CUDA_INFO"
	.sectionflags	@""
	.align	4


	//----- nvinfo : EIATTR_CUDA_API_VERSION
	.align		4
        /*0000*/ 	.byte	0x04, 0x37
        /*0002*/ 	.short	(.L_12 - .L_11)
.L_11:
        /*0004*/ 	.word	0x00000082


	//----- nvinfo : EIATTR_KPARAM_INFO
	.align		4
.L_12:
        /*0008*/ 	.byte	0x04, 0x17
        /*000a*/ 	.short	(.L_14 - .L_13)
.L_13:
        /*000c*/ 	.word	0x00000000
        /*0010*/ 	.short	0x0001
        /*0012*/ 	.short	0x0008
        /*0014*/ 	.byte	0x00, 0xf5, 0x21, 0x00


	//----- nvinfo : EIATTR_KPARAM_INFO
	.align		4
.L_14:
        /*0018*/ 	.byte	0x04, 0x17
        /*001a*/ 	.short	(.L_16 - .L_15)
.L_15:
        /*001c*/ 	.word	0x00000000
        /*0020*/ 	.short	0x0000
        /*0022*/ 	.short	0x0000
        /*0024*/ 	.byte	0x00, 0xf5, 0x21, 0x00


	//----- nvinfo : EIATTR_SPARSE_MMA_MASK
	.align		4
.L_16:
        /*0028*/ 	.byte	0x03, 0x50
        /*002a*/ 	.short	0x0000


	//----- nvinfo : EIATTR_MAXREG_COUNT
	.align		4
        /*002c*/ 	.byte	0x03, 0x1b
        /*002e*/ 	.short	0x00ff


	//----- nvinfo : EIATTR_EXTERNS
	.align		4
        /*0030*/ 	.byte	0x04, 0x0f
        /*0032*/ 	.short	(.L_18 - .L_17)


	//   ....[0]....
	.align		4
.L_17:
        /*0034*/ 	.word	index@(vprintf)


	//----- nvinfo : EIATTR_MERCURY_ISA_VERSION
	.align		4
.L_18:
        /*0038*/ 	.byte	0x03, 0x5f
        /*003a*/ 	.short	0x0101


	//----- nvinfo : EIATTR_VRC_CTA_INIT_COUNT
	.align		4
        /*003c*/ 	.byte	0x02, 0x4a
	.zero		1
	.zero		1


	//----- nvinfo : EIATTR_SYSCALL_OFFSETS
	.align		4
        /*0040*/ 	.byte	0x04, 0x46
        /*0042*/ 	.short	(.L_20 - .L_19)


	//   ....[0]....
.L_19:
        /*0044*/ 	.word	0x00000130


	//   ....[1]....
        /*0048*/ 	.word	0x000002c0


	//   ....[2]....
        /*004c*/ 	.word	0x00000dd0


	//   ....[3]....
        /*0050*/ 	.word	0x00000ee0


	//   ....[4]....
        /*0054*/ 	.word	0x00000ff0


	//----- nvinfo : EIATTR_EXIT_INSTR_OFFSETS
	.align		4
.L_20:
        /*0058*/ 	.byte	0x04, 0x1c
        /*005a*/ 	.short	(.L_22 - .L_21)


	//   ....[0]....
.L_21:
        /*005c*/ 	.word	0x00000de0


	//   ....[1]....
        /*0060*/ 	.word	0x00000ef0


	//   ....[2]....
        /*0064*/ 	.word	0x00001000


	//----- nvinfo : EIATTR_CRS_STACK_SIZE
	.align		4
.L_22:
        /*0068*/ 	.byte	0x04, 0x1e
        /*006a*/ 	.short	(.L_24 - .L_23)
.L_23:
        /*006c*/ 	.word	0x00000000


	//----- nvinfo : EIATTR_CBANK_PARAM_SIZE
	.align		4
.L_24:
        /*0070*/ 	.byte	0x03, 0x19
        /*0072*/ 	.short	0x0010


	//----- nvinfo : EIATTR_PARAM_CBANK
	.align		4
        /*0074*/ 	.byte	0x04, 0x0a
        /*0076*/ 	.short	(.L_26 - .L_25)
	.align		4
.L_25:
        /*0078*/ 	.word	index@(.nv.constant0._Z21millerRabinTestKernelPKiPb)
        /*007c*/ 	.short	0x0380
        /*007e*/ 	.short	0x0010


	//----- nvinfo : EIATTR_SW_WAR
	.align		4
.L_26:
        /*0080*/ 	.byte	0x04, 0x36
        /*0082*/ 	.short	(.L_28 - .L_27)
.L_27:
        /*0084*/ 	.word	0x00000008
.L_28:


//--------------------- .nv.callgraph             --------------------------
	.section	.nv.callgraph,"",@"SHT_CUDA_CALLGRAPH"
	.align	4
	.sectionentsize	8
	.align		4
        /*0000*/ 	.word	0x00000000
	.align		4
        /*0004*/ 	.word	0xffffffff
	.align		4
        /*0008*/ 	.word	index@(_Z21millerRabinTestKernelPKiPb)
	.align		4
        /*000c*/ 	.word	index@(vprintf)
	.align		4
        /*0010*/ 	.word	0x00000000
	.align		4
        /*0014*/ 	.word	0xfffffffe
	.align		4
        /*0018*/ 	.word	0x00000000
	.align		4
        /*001c*/ 	.word	0xfffffffd
	.align		4
        /*0020*/ 	.word	0x00000000
	.align		4
        /*0024*/ 	.word	0xfffffffc


//--------------------- .nv.constant4             --------------------------
	.section	.nv.constant4,"a",@progbits
	.align	8
	.align		8
.nv.constant4:
        /*0000*/ 	.dword	vprintf
	.align		8
        /*0008*/ 	.dword	$str
	.align		8
        /*0010*/ 	.dword	$str$1
	.align		8
        /*0018*/ 	.dword	$str$2
	.align		8
        /*0020*/ 	.dword	$str$3
	.align		8
        /*0028*/ 	.dword	$str$4


//--------------------- .text._Z21millerRabinTestKernelPKiPb --------------------------
	.section	.text._Z21millerRabinTestKernelPKiPb,"ax",@progbits
	.align	128
        .global         _Z21millerRabinTestKernelPKiPb
        .type           _Z21millerRabinTestKernelPKiPb,@function
        .size           _Z21millerRabinTestKernelPKiPb,(.L_x_20 - _Z21millerRabinTestKernelPKiPb)
        .other          _Z21millerRabinTestKernelPKiPb,@"STO_CUDA_ENTRY STV_DEFAULT"
_Z21millerRabinTestKernelPKiPb:
.text._Z21millerRabinTestKernelPKiPb:
[----:B------:R-:W0:Y:S08]  /*0000*/  LDC R1, c[0x0][0x37c] ;  /* 0x0000df00ff017b82 */ /* 0x000e300000000800 */
[----:B------:R-:W1:Y:S01]  /*0010*/  LDC.64 R6, c[0x0][0x380] ;  /* 0x0000e000ff067b82 */ /* 0x000e620000000a00 */
[----:B------:R-:W1:Y:S01]  /*0020*/  LDCU.64 UR36, c[0x0][0x358] ;  /* 0x00006b00ff2477ac */ /* 0x000e620008000a00 */
[----:B------:R-:W2:Y:S01]  /*0030*/  S2R R16, SR_TID.X ;  /* 0x0000000000107919 */ /* 0x000ea20000002100 */
[----:B0-----:R-:W-:Y:S01]  /*0040*/  VIADD R1, R1, 0xfffffff0 ;  /* 0xfffffff001017836 */ /* 0x001fe20000000000 */
[----:B------:R-:W0:Y:S01]  /*0050*/  LDCU UR4, c[0x0][0x2f8] ;  /* 0x00005f00ff0477ac */ /* 0x000e220008000800 */
[----:B------:R-:W-:Y:S01]  /*0060*/  MOV R0, 0x0 ;  /* 0x0000000000007802 */ /* 0x000fe20000000f00 */
[----:B------:R-:W3:Y:S01]  /*0070*/  LDCU UR5, c[0x0][0x2fc] ;  /* 0x00005f80ff0577ac */ /* 0x000ee20008000800 */
[----:B------:R-:W4:Y:S01]  /*0080*/  LDCU.64 UR6, c[0x4][0x8] ;  /* 0x01000100ff0677ac */ /* 0x000f220008000a00 */
[----:B-1----:R1:W2:Y:S01]  /*0090*/  LDG.E R17, desc[UR36][R6.64] ;  /* 0x0000002406117981 */ /* 0x0022a2000c1e1900 */
[----:B------:R0:W2:Y:S02]  /*00a0*/  LDC.64 R8, c[0x4][R0] ;  /* 0x0100000000087b82 */ /* 0x0000a40000000a00 */
[----:B0-----:R-:W-:-:S05]  /*00b0*/  IADD3 R2, P0, PT, R1, UR4, RZ ;  /* 0x0000000401027c10 */ /* 0x001fca000ff1e0ff */
[----:B---3--:R-:W-:Y:S02]  /*00c0*/  IMAD.X R22, RZ, RZ, UR5, P0 ;  /* 0x00000005ff167e24 */ /* 0x008fe400080e06ff */
[----:B----4-:R-:W-:Y:S01]  /*00d0*/  IMAD.U32 R4, RZ, RZ, UR6 ;  /* 0x00000006ff047e24 */ /* 0x010fe2000f8e00ff */
[----:B-1----:R-:W-:Y:S01]  /*00e0*/  MOV R6, R2 ;  /* 0x0000000200067202 */ /* 0x002fe20000000f00 */
[----:B------:R-:W-:Y:S02]  /*00f0*/  IMAD.U32 R5, RZ, RZ, UR7 ;  /* 0x00000007ff057e24 */ /* 0x000fe4000f8e00ff */
[----:B------:R-:W-:Y:S01]  /*0100*/  IMAD.MOV.U32 R7, RZ, RZ, R22 ;  /* 0x000000ffff077224 */ /* 0x000fe200078e0016 */
[----:B--2---:R0:W-:Y:S06]  /*0110*/  STL.64 [R1], R16 ;  /* 0x0000001001007387 */ /* 0x0041ec0000100a00 */
[----:B------:R-:W-:-:S07]  /*0120*/  LEPC R20, `(.L_x_0) ;  /* 0x000000001014794e */ /* 0x000fce0000000000 */
[----:B0-----:R-:W-:Y:S05]  /*0130*/  CALL.ABS.NOINC R8 ;  /* 0x0000000008007343 */ /* 0x001fea0003c00000 */
.L_x_0:
[----:B------:R-:W0:Y:S02]  /*0140*/  LDC.64 R4, c[0x0][0x380] ;  /* 0x0000e000ff047b82 */ /* 0x000e240000000a00 */
[----:B0-----:R-:W2:Y:S01]  /*0150*/  LDG.E R4, desc[UR36][R4.64] ;  /* 0x0000002404047981 */ /* 0x001ea2000c1e1900 */
[----:B------:R-:W-:Y:S02]  /*0160*/  VIADD R17, R16, 0x2 ;  /* 0x0000000210117836 */ /* 0x000fe40000000000 */
[----:B------:R-:W-:Y:S02]  /*0170*/  IMAD.MOV.U32 R19, RZ, RZ, RZ ;  /* 0x000000ffff137224 */ /* 0x000fe400078e00ff */
[----:B--2---:R-:W-:-:S05]  /*0180*/  VIADD R18, R4, 0xffffffff ;  /* 0xffffffff04127836 */ /* 0x004fca0000000000 */
[----:B------:R-:W-:-:S04]  /*0190*/  LOP3.LUT R0, R18, 0x1, RZ, 0xc0, !PT ;  /* 0x0000000112007812 */ /* 0x000fc800078ec0ff */
[----:B------:R-:W-:-:S13]  /*01a0*/  ISETP.NE.U32.AND P0, PT, R0, 0x1, PT ;  /* 0x000000010000780c */ /* 0x000fda0003f05070 */
[----:B------:R-:W-:Y:S05]  /*01b0*/  @!P0 BRA `(.L_x_1) ;  /* 0x00000000001c8947 */ /* 0x000fea0003800000 */
[----:B------:R-:W-:Y:S01]  /*01c0*/  HFMA2 R19, -RZ, RZ, 0, 0 ;  /* 0x00000000ff137431 */ /* 0x000fe200000001ff */
[----:B------:R-:W-:Y:S06]  /*01d0*/  BSSY.RECONVERGENT B0, `(.L_x_1) ;  /* 0x0000005000007945 */ /* 0x000fec0003800200 */
.L_x_2:
[----:B------:R-:W-:Y:S01]  /*01e0*/  LOP3.LUT P0, RZ, R18, 0x2, RZ, 0xc0, !PT ;  /* 0x0000000212ff7812 */ /* 0x000fe2000780c0ff */
[----:B------:R-:W-:Y:S01]  /*01f0*/  VIADD R19, R19, 0x1 ;  /* 0x0000000113137836 */ /* 0x000fe20000000000 */
[----:B------:R-:W-:-:S11]  /*0200*/  SHF.R.S32.HI R18, RZ, 0x1, R18 ;  /* 0x00000001ff127819 */ /* 0x000fd60000011412 */
[----:B------:R-:W-:Y:S05]  /*0210*/  @!P0 BRA `(.L_x_2) ;  /* 0xfffffffc00f08947 */ /* 0x000fea000383ffff */
[----:B------:R-:W-:Y:S05]  /*0220*/  BSYNC.RECONVERGENT B0 ;  /* 0x0000000000007941 */ /* 0x000fea0003800200 */
.L_x_1:
[----:B------:R-:W-:Y:S01]  /*0230*/  MOV R0, 0x0 ;  /* 0x0000000000007802 */ /* 0x000fe20000000f00 */
[----:B------:R0:W-:Y:S01]  /*0240*/  STL.128 [R1], R16 ;  /* 0x0000001001007387 */ /* 0x0001e20000100c00 */
[----:B------:R-:W1:Y:S01]  /*0250*/  LDCU.64 UR4, c[0x4][0x10] ;  /* 0x01000200ff0477ac */ /* 0x000e620008000a00 */
[----:B------:R-:W-:Y:S01]  /*0260*/  IMAD.MOV.U32 R6, RZ, RZ, R2 ;  /* 0x000000ffff067224 */ /* 0x000fe200078e0002 */
[----:B------:R0:W2:Y:S01]  /*0270*/  LDC.64 R8, c[0x4][R0] ;  /* 0x0100000000087b82 */ /* 0x0000a20000000a00 */
[----:B------:R-:W-:Y:S01]  /*0280*/  MOV R7, R22 ;  /* 0x0000001600077202 */ /* 0x000fe20000000f00 */
[----:B-1----:R-:W-:Y:S02]  /*0290*/  IMAD.U32 R4, RZ, RZ, UR4 ;  /* 0x00000004ff047e24 */ /* 0x002fe4000f8e00ff */
[----:B0-----:R-:W-:-:S07]  /*02a0*/  IMAD.U32 R5, RZ, RZ, UR5 ;  /* 0x00000005ff057e24 */ /* 0x001fce000f8e00ff */
[----:B------:R-:W-:-:S07]  /*02b0*/  LEPC R20, `(.L_x_3) ;  /* 0x000000001014794e */ /* 0x000fce0000000000 */
[----:B--2---:R-:W-:Y:S05]  /*02c0*/  CALL.ABS.NOINC R8 ;  /* 0x0000000008007343 */ /* 0x004fea0003c00000 */
.L_x_3:
[----:B------:R-:W-:Y:S01]  /*02d0*/  ISETP.GE.AND P0, PT, R18, 0x1, PT ;  /* 0x000000011200780c */ /* 0x000fe20003f06270 */
[----:B------:R-:W-:Y:S01]  /*02e0*/  BSSY.RECONVERGENT B0, `(.L_x_4) ;  /* 0x0000076000007945 */ /* 0x000fe20003800200 */
[----:B------:R-:W-:-:S11]  /*02f0*/  IMAD.MOV.U32 R8, RZ, RZ, 0x1 ;  /* 0x00000001ff087424 */ /* 0x000fd600078e00ff */
[----:B------:R-:W-:Y:S05]  /*0300*/  @!P0 BRA `(.L_x_5) ;  /* 0x0000000400cc8947 */ /* 0x000fea0003800000 */
[----:B------:R-:W0:Y:S02]  /*0310*/  LDC.64 R4, c[0x0][0x380] ;  /* 0x0000e000ff047b82 */ /* 0x000e240000000a00 */
[----:B0-----:R0:W5:Y:S01]  /*0320*/  LDG.E R0, desc[UR36][R4.64] ;  /* 0x0000002404007981 */ /* 0x001162000c1e1900 */
[C---:B------:R-:W-:Y:S01]  /*0330*/  ISETP.GE.U32.AND P1, PT, R18.reuse, 0x4, PT ;  /* 0x000000041200780c */ /* 0x040fe20003f26070 */
[----:B------:R-:W-:Y:S01]  /*0340*/  BSSY.RECONVERGENT B1, `(.L_x_6) ;  /* 0x000004f000017945 */ /* 0x000fe20003800200 */
[----:B------:R-:W-:Y:S01]  /*0350*/  LOP3.LUT R3, R18, 0x3, RZ, 0xc0, !PT ;  /* 0x0000000312037812 */ /* 0x000fe200078ec0ff */
[----:B------:R-:W-:-:S03]  /*0360*/  IMAD.MOV.U32 R8, RZ, RZ, 0x1 ;  /* 0x00000001ff087424 */ /* 0x000fc600078e00ff */
[----:B------:R-:W-:-:S07]  /*0370*/  ISETP.NE.AND P0, PT, R3, RZ, PT ;  /* 0x000000ff0300720c */ /* 0x000fce0003f05270 */
[----:B0-----:R-:W-:Y:S06]  /*0380*/  @!P1 BRA `(.L_x_7) ;  /* 0x0000000400289947 */ /* 0x001fec0003800000 */
[----:B-----5:R-:W-:Y:S01]  /*0390*/  IABS R4, R0 ;  /* 0x0000000000047213 */ /* 0x020fe20000000000 */
[----:B------:R-:W-:Y:S01]  /*03a0*/  HFMA2 R8, -RZ, RZ, 0, 5.9604644775390625e-08 ;  /* 0x00000001ff087431 */ /* 0x000fe200000001ff */
[----:B------:R-:W-:Y:S02]  /*03b0*/  LOP3.LUT R6, R18, 0x7ffffffc, RZ, 0xc0, !PT ;  /* 0x7ffffffc12067812 */ /* 0x000fe400078ec0ff */
[----:B------:R-:W0:Y:S03]  /*03c0*/  I2F.RP R7, R4 ;  /* 0x0000000400077306 */ /* 0x000e260000209400 */
[----:B------:R-:W-:-:S05]  /*03d0*/  IMAD.MOV R6, RZ, RZ, -R6 ;  /* 0x000000ffff067224 */ /* 0x000fca00078e0a06 */
[----:B0-----:R-:W0:Y:S02]  /*03e0*/  MUFU.RCP R7, R7 ;  /* 0x0000000700077308 */ /* 0x001e240000001000 */
[----:B0-----:R-:W-:-:S06]  /*03f0*/  VIADD R10, R7, 0xffffffe ;  /* 0x0ffffffe070a7836 */ /* 0x001fcc0000000000 */
[----:B------:R0:W1:Y:S02]  /*0400*/  F2I.FTZ.U32.TRUNC.NTZ R11, R10 ;  /* 0x0000000a000b7305 */ /* 0x000064000021f000 */
[----:B0-----:R-:W-:Y:S02]  /*0410*/  IMAD.MOV.U32 R10, RZ, RZ, RZ ;  /* 0x000000ffff0a7224 */ /* 0x001fe400078e00ff */
[----:B-1----:R-:W-:-:S04]  /*0420*/  IMAD.MOV R5, RZ, RZ, -R11 ;  /* 0x000000ffff057224 */ /* 0x002fc800078e0a0b */
[----:B------:R-:W-:-:S04]  /*0430*/  IMAD R5, R5, R4, RZ ;  /* 0x0000000405057224 */ /* 0x000fc800078e02ff */
[----:B------:R-:W-:-:S07]  /*0440*/  IMAD.HI.U32 R5, R11, R5, R10 ;  /* 0x000000050b057227 */ /* 0x000fce00078e000a */
.L_x_8:
[----:B------:R-:W-:Y:S01]  /*0450*/  IMAD R9, R17, R8, RZ ;  /* 0x0000000811097224 */ /* 0x000fe200078e02ff */
[-C--:B------:R-:W-:Y:S02]  /*0460*/  IABS R8, R0.reuse ;  /* 0x0000000000087213 */ /* 0x080fe40000000000 */
[----:B------:R-:W-:Y:S02]  /*0470*/  IABS R7, R0 ;  /* 0x0000000000077213 */ /* 0x000fe40000000000 */
[----:B------:R-:W0:Y:S01]  /*0480*/  I2F.RP R13, R8 ;  /* 0x00000008000d7306 */ /* 0x000e220000209400 */
[----:B------:R-:W-:Y:S02]  /*0490*/  IABS R12, R9 ;  /* 0x00000009000c7213 */ /* 0x000fe40000000000 */
[----:B------:R-:W-:Y:S01]  /*04a0*/  IMAD.MOV R7, RZ, RZ, -R7 ;  /* 0x000000ffff077224 */ /* 0x000fe200078e0a07 */
[----:B------:R-:W-:Y:S02]  /*04b0*/  ISETP.GE.AND P2, PT, R9, RZ, PT ;  /* 0x000000ff0900720c */ /* 0x000fe40003f46270 */
[----:B------:R-:W-:Y:S01]  /*04c0*/  IMAD.HI.U32 R10, R5, R12, RZ ;  /* 0x0000000c050a7227 */ /* 0x000fe200078e00ff */
[----:B------:R-:W-:-:S02]  /*04d0*/  LOP3.LUT R9, RZ, R0, RZ, 0x33, !PT ;  /* 0x00000000ff097212 */ /* 0x000fc400078e33ff */
[----:B------:R-:W-:Y:S01]  /*04e0*/  IADD3 R6, PT, PT, R6, 0x4, RZ ;  /* 0x0000000406067810 */ /* 0x000fe20007ffe0ff */
[----:B------:R-:W-:Y:S01]  /*04f0*/  IMAD R11, R10, R7, R12 ;  /* 0x000000070a0b7224 */ /* 0x000fe200078e020c */
[----:B0-----:R-:W0:Y:S04]  /*0500*/  MUFU.RCP R13, R13 ;  /* 0x0000000d000d7308 */ /* 0x001e280000001000 */
[----:B------:R-:W-:-:S13]  /*0510*/  ISETP.GT.U32.AND P1, PT, R4, R11, PT ;  /* 0x0000000b0400720c */ /* 0x000fda0003f24070 */
[----:B------:R-:W-:Y:S01]  /*0520*/  @!P1 IADD3 R11, PT, PT, R11, -R8, RZ ;  /* 0x800000080b0b9210 */ /* 0x000fe20007ffe0ff */
[----:B0-----:R-:W-:-:S03]  /*0530*/  VIADD R5, R13, 0xffffffe ;  /* 0x0ffffffe0d057836 */ /* 0x001fc60000000000 */
[----:B------:R-:W-:-:S03]  /*0540*/  ISETP.GT.U32.AND P1, PT, R4, R11, PT ;  /* 0x0000000b0400720c */ /* 0x000fc60003f24070 */
[----:B------:R-:W0:Y:S10]  /*0550*/  F2I.FTZ.U32.TRUNC.NTZ R5, R5 ;  /* 0x0000000500057305 */ /* 0x000e34000021f000 */
[----:B------:R-:W-:Y:S01]  /*0560*/  @!P1 IMAD.IADD R11, R11, 0x1, -R8 ;  /* 0x000000010b0b9824 */ /* 0x000fe200078e0a08 */
[----:B------:R-:W-:-:S03]  /*0570*/  ISETP.NE.AND P1, PT, R0, RZ, PT ;  /* 0x000000ff0000720c */ /* 0x000fc60003f25270 */
[----:B------:R-:W-:Y:S01]  /*0580*/  @!P2 IMAD.MOV R11, RZ, RZ, -R11 ;  /* 0x000000ffff0ba224 */ /* 0x000fe200078e0a0b */
[----:B0-----:R-:W-:-:S04]  /*0590*/  IADD3 R10, PT, PT, RZ, -R5, RZ ;  /* 0x80000005ff0a7210 */ /* 0x001fc80007ffe0ff */
[----:B------:R-:W-:Y:S01]  /*05a0*/  SEL R4, R9, R11, !P1 ;  /* 0x0000000b09047207 */ /* 0x000fe20004800000 */
[----:B------:R-:W-:-:S04]  /*05b0*/  IMAD.MOV.U32 R11, RZ, RZ, R10 ;  /* 0x000000ffff0b7224 */ /* 0x000fc800078e000a */
[----:B------:R-:W-:Y:S02]  /*05c0*/  IMAD R10, R17, R4, RZ ;  /* 0x00000004110a7224 */ /* 0x000fe400078e02ff */
[----:B------:R-:W-:Y:S02]  /*05d0*/  IMAD R11, R11, R8, RZ ;  /* 0x000000080b0b7224 */ /* 0x000fe400078e02ff */
[----:B------:R-:W-:Y:S01]  /*05e0*/  IMAD.MOV.U32 R4, RZ, RZ, RZ ;  /* 0x000000ffff047224 */ /* 0x000fe200078e00ff */
[----:B------:R-:W-:Y:S02]  /*05f0*/  IABS R12, R10 ;  /* 0x0000000a000c7213 */ /* 0x000fe40000000000 */
[----:B------:R-:W-:Y:S01]  /*0600*/  ISETP.GE.AND P3, PT, R10, RZ, PT ;  /* 0x000000ff0a00720c */ /* 0x000fe20003f66270 */
[----:B------:R-:W-:-:S06]  /*0610*/  IMAD.HI.U32 R5, R5, R11, R4 ;  /* 0x0000000b05057227 */ /* 0x000fcc00078e0004 */
[----:B------:R-:W-:-:S04]  /*0620*/  IMAD.HI.U32 R4, R5, R12, RZ ;  /* 0x0000000c05047227 */ /* 0x000fc800078e00ff */
[----:B------:R-:W-:Y:S02]  /*0630*/  IMAD R11, R4, R7, R12 ;  /* 0x00000007040b7224 */ /* 0x000fe400078e020c */
[----:B------:R-:W-:-:S05]  /*0640*/  IMAD.MOV.U32 R4, RZ, RZ, R8 ;  /* 0x000000ffff047224 */ /* 0x000fca00078e0008 */
[----:B------:R-:W-:-:S13]  /*0650*/  ISETP.GT.U32.AND P2, PT, R4, R11, PT ;  /* 0x0000000b0400720c */ /* 0x000fda0003f44070 */
[----:B------:R-:W-:-:S04]  /*0660*/  @!P2 IADD3 R11, PT, PT, R11, -R8, RZ ;  /* 0x800000080b0ba210 */ /* 0x000fc80007ffe0ff */
[----:B------:R-:W-:-:S13]  /*0670*/  ISETP.GT.U32.AND P2, PT, R4, R11, PT ;  /* 0x0000000b0400720c */ /* 0x000fda0003f44070 */
[----:B------:R-:W-:-:S04]  /*0680*/  @!P2 IMAD.IADD R11, R11, 0x1, -R8 ;  /* 0x000000010b0ba824 */ /* 0x000fc800078e0a08 */
[----:B------:R-:W-:-:S05]  /*0690*/  @!P3 IMAD.MOV R11, RZ, RZ, -R11 ;  /* 0x000000ffff0bb224 */ /* 0x000fca00078e0a0b */
[----:B------:R-:W-:-:S05]  /*06a0*/  SEL R10, R9, R11, !P1 ;  /* 0x0000000b090a7207 */ /* 0x000fca0004800000 */
[----:B------:R-:W-:-:S05]  /*06b0*/  IMAD R10, R17, R10, RZ ;  /* 0x0000000a110a7224 */ /* 0x000fca00078e02ff */
[----:B------:R-:W-:Y:S02]  /*06c0*/  IABS R14, R10 ;  /* 0x0000000a000e7213 */ /* 0x000fe40000000000 */
[----:B------:R-:W-:-:S03]  /*06d0*/  ISETP.GE.AND P3, PT, R10, RZ, PT ;  /* 0x000000ff0a00720c */ /* 0x000fc60003f66270 */
[----:B------:R-:W-:-:S04]  /*06e0*/  IMAD.HI.U32 R12, R5, R14, RZ ;  /* 0x0000000e050c7227 */ /* 0x000fc800078e00ff */
[----:B------:R-:W-:-:S05]  /*06f0*/  IMAD R11, R12, R7, R14 ;  /* 0x000000070c0b7224 */ /* 0x000fca00078e020e */
[----:B------:R-:W-:-:S13]  /*0700*/  ISETP.GT.U32.AND P2, PT, R4, R11, PT ;  /* 0x0000000b0400720c */ /* 0x000fda0003f44070 */
[----:B------:R-:W-:-:S05]  /*0710*/  @!P2 IMAD.IADD R11, R11, 0x1, -R8 ;  /* 0x000000010b0ba824 */ /* 0x000fca00078e0a08 */
[----:B------:R-:W-:-:S13]  /*0720*/  ISETP.GT.U32.AND P2, PT, R4, R11, PT ;  /* 0x0000000b0400720c */ /* 0x000fda0003f44070 */
[----:B------:R-:W-:-:S05]  /*0730*/  @!P2 IADD3 R11, PT, PT, R11, -R8, RZ ;  /* 0x800000080b0ba210 */ /* 0x000fca0007ffe0ff */
[----:B------:R-:W-:-:S05]  /*0740*/  @!P3 IMAD.MOV R11, RZ, RZ, -R11 ;  /* 0x000000ffff0bb224 */ /* 0x000fca00078e0a0b */
[----:B------:R-:W-:-:S05]  /*0750*/  SEL R10, R9, R11, !P1 ;  /* 0x0000000b090a7207 */ /* 0x000fca0004800000 */
[----:B------:R-:W-:-:S05]  /*0760*/  IMAD R10, R17, R10, RZ ;  /* 0x0000000a110a7224 */ /* 0x000fca00078e02ff */
[----:B------:R-:W-:-:S05]  /*0770*/  IABS R14, R10 ;  /* 0x0000000a000e7213 */ /* 0x000fca0000000000 */
[----:B------:R-:W-:-:S04]  /*0780*/  IMAD.HI.U32 R12, R5, R14, RZ ;  /* 0x0000000e050c7227 */ /* 0x000fc800078e00ff */
[----:B------:R-:W-:-:S05]  /*0790*/  IMAD R7, R12, R7, R14 ;  /* 0x000000070c077224 */ /* 0x000fca00078e020e */
[----:B------:R-:W-:-:S13]  /*07a0*/  ISETP.GT.U32.AND P2, PT, R4, R7, PT ;  /* 0x000000070400720c */ /* 0x000fda0003f44070 */
[----:B------:R-:W-:Y:S01]  /*07b0*/  @!P2 IMAD.IADD R7, R7, 0x1, -R8 ;  /* 0x000000010707a824 */ /* 0x000fe200078e0a08 */
[----:B------:R-:W-:-:S04]  /*07c0*/  ISETP.GE.AND P2, PT, R10, RZ, PT ;  /* 0x000000ff0a00720c */ /* 0x000fc80003f46270 */
[----:B------:R-:W-:-:S13]  /*07d0*/  ISETP.GT.U32.AND P3, PT, R4, R7, PT ;  /* 0x000000070400720c */ /* 0x000fda0003f64070 */
[----:B------:R-:W-:Y:S01]  /*07e0*/  @!P3 IMAD.IADD R7, R7, 0x1, -R8 ;  /* 0x000000010707b824 */ /* 0x000fe200078e0a08 */
[----:B------:R-:W-:-:S03]  /*07f0*/  ISETP.NE.AND P3, PT, R6, RZ, PT ;  /* 0x000000ff0600720c */ /* 0x000fc60003f65270 */
[----:B------:R-:W-:-:S05]  /*0800*/  @!P2 IMAD.MOV R7, RZ, RZ, -R7 ;  /* 0x000000ffff07a224 */ /* 0x000fca00078e0a07 */
[----:B------:R-:W-:-:S05]  /*0810*/  SEL R8, R9, R7, !P1 ;  /* 0x0000000709087207 */ /* 0x000fca0004800000 */
[----:B------:R-:W-:Y:S05]  /*0820*/  @P3 BRA `(.L_x_8) ;  /* 0xfffffffc00083947 */ /* 0x000fea000383ffff */
.L_x_7:
[----:B------:R-:W-:Y:S05]  /*0830*/  BSYNC.RECONVERGENT B1 ;  /* 0x0000000000017941 */ /* 0x000fea0003800200 */
.L_x_6:
[----:B------:R-:W-:Y:S05]  /*0840*/  @!P0 BRA `(.L_x_5) ;  /* 0x00000000007c8947 */ /* 0x000fea0003800000 */
[-C--:B-----5:R-:W-:Y:S01]  /*0850*/  IABS R4, R0.reuse ;  /* 0x0000000000047213 */ /* 0x0a0fe20000000000 */
[----:B------:R-:W-:Y:S01]  /*0860*/  IMAD.MOV R3, RZ, RZ, -R3 ;  /* 0x000000ffff037224 */ /* 0x000fe200078e0a03 */
[----:B------:R-:W-:Y:S02]  /*0870*/  IABS R10, R0 ;  /* 0x00000000000a7213 */ /* 0x000fe40000000000 */
[----:B------:R-:W0:Y:S01]  /*0880*/  I2F.RP R5, R4 ;  /* 0x0000000400057306 */ /* 0x000e220000209400 */
[----:B------:R-:W-:-:S07]  /*0890*/  ISETP.NE.AND P0, PT, R0, RZ, PT ;  /* 0x000000ff0000720c */ /* 0x000fce0003f05270 */
[----:B0-----:R-:W0:Y:S02]  /*08a0*/  MUFU.RCP R5, R5 ;  /* 0x0000000500057308 */ /* 0x001e240000001000 */
[----:B0-----:R-:W-:Y:S01]  /*08b0*/  VIADD R6, R5, 0xffffffe ;  /* 0x0ffffffe05067836 */ /* 0x001fe20000000000 */
[----:B------:R-:W-:-:S05]  /*08c0*/  LOP3.LUT R5, RZ, R0, RZ, 0x33, !PT ;  /* 0x00000000ff057212 */ /* 0x000fca00078e33ff */
[----:B------:R0:W1:Y:S02]  /*08d0*/  F2I.FTZ.U32.TRUNC.NTZ R7, R6 ;  /* 0x0000000600077305 */ /* 0x000064000021f000 */
[----:B0-----:R-:W-:Y:S01]  /*08e0*/  MOV R6, RZ ;  /* 0x000000ff00067202 */ /* 0x001fe20000000f00 */
[----:B-1----:R-:W-:-:S04]  /*08f0*/  IMAD.MOV R9, RZ, RZ, -R7 ;  /* 0x000000ffff097224 */ /* 0x002fc800078e0a07 */
[----:B------:R-:W-:-:S04]  /*0900*/  IMAD R9, R9, R4, RZ ;  /* 0x0000000409097224 */ /* 0x000fc800078e02ff */
[----:B------:R-:W-:Y:S01]  /*0910*/  IMAD.HI.U32 R9, R7, R9, R6 ;  /* 0x0000000907097227 */ /* 0x000fe200078e0006 */
[----:B------:R-:W-:-:S03]  /*0920*/  IABS R7, R0 ;  /* 0x0000000000077213 */ /* 0x000fc60000000000 */
[----:B------:R-:W-:Y:S02]  /*0930*/  IMAD.MOV R6, RZ, RZ, -R10 ;  /* 0x000000ffff067224 */ /* 0x000fe400078e0a0a */
[----:B------:R-:W-:-:S07]  /*0940*/  IMAD.MOV.U32 R10, RZ, RZ, R7 ;  /* 0x000000ffff0a7224 */ /* 0x000fce00078e0007 */
.L_x_9:
[----:B------:R-:W-:Y:S02]  /*0950*/  IMAD R8, R17, R8, RZ ;  /* 0x0000000811087224 */ /* 0x000fe400078e02ff */
[----:B------:R-:W-:-:S03]  /*0960*/  VIADD R3, R3, 0x1 ;  /* 0x0000000103037836 */ /* 0x000fc60000000000 */
[----:B------:R-:W-:Y:S02]  /*0970*/  IABS R0, R8 ;  /* 0x0000000800007213 */ /* 0x000fe40000000000 */
[----:B------:R-:W-:-:S03]  /*0980*/  ISETP.GE.AND P2, PT, R8, RZ, PT ;  /* 0x000000ff0800720c */ /* 0x000fc60003f46270 */
[----:B------:R-:W-:-:S04]  /*0990*/  IMAD.HI.U32 R7, R9, R0, RZ ;  /* 0x0000000009077227 */ /* 0x000fc800078e00ff */
[----:B------:R-:W-:-:S05]  /*09a0*/  IMAD R7, R7, R6, R0 ;  /* 0x0000000607077224 */ /* 0x000fca00078e0200 */
[----:B------:R-:W-:-:S13]  /*09b0*/  ISETP.GT.U32.AND P1, PT, R4, R7, PT ;  /* 0x000000070400720c */ /* 0x000fda0003f24070 */
[----:B------:R-:W-:-:S04]  /*09c0*/  @!P1 IADD3 R7, PT, PT, R7, -R10, RZ ;  /* 0x8000000a07079210 */ /* 0x000fc80007ffe0ff */
[----:B------:R-:W-:-:S13]  /*09d0*/  ISETP.GT.U32.AND P1, PT, R4, R7, PT ;  /* 0x000000070400720c */ /* 0x000fda0003f24070 */
[----:B------:R-:W-:Y:S01]  /*09e0*/  @!P1 IMAD.IADD R7, R7, 0x1, -R10 ;  /* 0x0000000107079824 */ /* 0x000fe200078e0a0a */
[----:B------:R-:W-:-:S03]  /*09f0*/  ISETP.NE.AND P1, PT, R3, RZ, PT ;  /* 0x000000ff0300720c */ /* 0x000fc60003f25270 */
[----:B------:R-:W-:-:S05]  /*0a00*/  IMAD.MOV.U32 R8, RZ, RZ, R7 ;  /* 0x000000ffff087224 */ /* 0x000fca00078e0007 */
[----:B------:R-:W-:-:S04]  /*0a10*/  @!P2 IADD3 R8, PT, PT, -R8, RZ, RZ ;  /* 0x000000ff0808a210 */ /* 0x000fc80007ffe1ff */
[----:B------:R-:W-:Y:S01]  /*0a20*/  SEL R8, R5, R8, !P0 ;  /* 0x0000000805087207 */ /* 0x000fe20004000000 */
[----:B------:R-:W-:Y:S06]  /*0a30*/  @P1 BRA `(.L_x_9) ;  /* 0xfffffffc00c41947 */ /* 0x000fec000383ffff */
.L_x_5:
[----:B------:R-:W-:Y:S05]  /*0a40*/  BSYNC.RECONVERGENT B0 ;  /* 0x0000000000007941 */ /* 0x000fea0003800200 */
.L_x_4:
[----:B------:R-:W-:Y:S01]  /*0a50*/  ISETP.NE.AND P0, PT, R8, 0x1, PT ;  /* 0x000000010800780c */ /* 0x000fe20003f05270 */
[----:B------:R-:W-:-:S12]  /*0a60*/  BSSY.RECONVERGENT B7, `(.L_x_10) ;  /* 0x000004a000077945 */ /* 0x000fd80003800200 */
[----:B------:R-:W-:Y:S05]  /*0a70*/  @!P0 BRA `(.L_x_11) ;  /* 0x0000000400208947 */ /* 0x000fea0003800000 */
[----:B------:R-:W0:Y:S02]  /*0a80*/  LDC.64 R4, c[0x0][0x380] ;  /* 0x0000e000ff047b82 */ /* 0x000e240000000a00 */
[----:B0----5:R-:W2:Y:S02]  /*0a90*/  LDG.E R0, desc[UR36][R4.64] ;  /* 0x0000002404007981 */ /* 0x021ea4000c1e1900 */
[----:B--2---:R-:W-:-:S05]  /*0aa0*/  VIADD R3, R0, 0xffffffff ;  /* 0xffffffff00037836 */ /* 0x004fca0000000000 */
[----:B------:R-:W-:-:S13]  /*0ab0*/  ISETP.NE.AND P0, PT, R8, R3, PT ;  /* 0x000000030800720c */ /* 0x000fda0003f05270 */
[----:B------:R-:W-:Y:S05]  /*0ac0*/  @!P0 BRA `(.L_x_11) ;  /* 0x00000004000c8947 */ /* 0x000fea0003800000 */
[----:B------:R-:W-:-:S13]  /*0ad0*/  ISETP.GE.AND P0, PT, R19, 0x2, PT ;  /* 0x000000021300780c */ /* 0x000fda0003f06270 */
[----:B------:R-:W-:Y:S05]  /*0ae0*/  @!P0 BRA `(.L_x_12) ;  /* 0x0000000000848947 */ /* 0x000fea0003800000 */
[-C--:B------:R-:W-:Y:S01]  /*0af0*/  IABS R6, R0.reuse ;  /* 0x0000000000067213 */ /* 0x080fe20000000000 */
[----:B------:R-:W-:Y:S01]  /*0b00*/  BSSY.RECONVERGENT B6, `(.L_x_13) ;  /* 0x000002f000067945 */ /* 0x000fe20003800200 */
[-C--:B------:R-:W-:Y:S02]  /*0b10*/  IABS R10, R0.reuse ;  /* 0x00000000000a7213 */ /* 0x080fe40000000000 */
[----:B------:R-:W0:Y:S01]  /*0b20*/  I2F.RP R7, R6 ;  /* 0x0000000600077306 */ /* 0x000e220000209400 */
[----:B------:R-:W-:Y:S02]  /*0b30*/  IADD3 R19, PT, PT, R19, -0x2, RZ ;  /* 0xfffffffe13137810 */ /* 0x000fe40007ffe0ff */
[----:B------:R-:W-:Y:S01]  /*0b40*/  IMAD.MOV R10, RZ, RZ, -R10 ;  /* 0x000000ffff0a7224 */ /* 0x000fe200078e0a0a */
[----:B------:R-:W-:Y:S02]  /*0b50*/  ISETP.NE.AND P0, PT, R0, RZ, PT ;  /* 0x000000ff0000720c */ /* 0x000fe40003f05270 */
[----:B------:R-:W-:-:S02]  /*0b60*/  IABS R12, R0 ;  /* 0x00000000000c7213 */ /* 0x000fc40000000000 */
[----:B0-----:R-:W0:Y:S02]  /*0b70*/  MUFU.RCP R7, R7 ;  /* 0x0000000700077308 */ /* 0x001e240000001000 */
[----:B0-----:R-:W-:-:S06]  /*0b80*/  VIADD R4, R7, 0xffffffe ;  /* 0x0ffffffe07047836 */ /* 0x001fcc0000000000 */
[----:B------:R0:W1:Y:S02]  /*0b90*/  F2I.FTZ.U32.TRUNC.NTZ R5, R4 ;  /* 0x0000000400057305 */ /* 0x000064000021f000 */
[----:B0-----:R-:W-:Y:S02]  /*0ba0*/  IMAD.MOV.U32 R4, RZ, RZ, RZ ;  /* 0x000000ffff047224 */ /* 0x001fe400078e00ff */
[----:B-1----:R-:W-:-:S04]  /*0bb0*/  IMAD.MOV R9, RZ, RZ, -R5 ;  /* 0x000000ffff097224 */ /* 0x002fc800078e0a05 */
[----:B------:R-:W-:-:S04]  /*0bc0*/  IMAD R9, R9, R6, RZ ;  /* 0x0000000609097224 */ /* 0x000fc800078e02ff */
[----:B------:R-:W-:-:S04]  /*0bd0*/  IMAD.HI.U32 R5, R5, R9, R4 ;  /* 0x0000000905057227 */ /* 0x000fc800078e0004 */
[----:B------:R-:W-:-:S07]  /*0be0*/  IMAD.MOV.U32 R9, RZ, RZ, R10 ;  /* 0x000000ffff097224 */ /* 0x000fce00078e000a */
.L_x_15:
[----:B------:R-:W-:-:S05]  /*0bf0*/  IMAD R8, R8, R8, RZ ;  /* 0x0000000808087224 */ /* 0x000fca00078e02ff */
[----:B------:R-:W-:Y:S02]  /*0c00*/  IABS R10, R8 ;  /* 0x00000008000a7213 */ /* 0x000fe40000000000 */
[----:B------:R-:W-:-:S03]  /*0c10*/  ISETP.GE.AND P2, PT, R8, RZ, PT ;  /* 0x000000ff0800720c */ /* 0x000fc60003f46270 */
[----:B------:R-:W-:-:S04]  /*0c20*/  IMAD.HI.U32 R7, R5, R10, RZ ;  /* 0x0000000a05077227 */ /* 0x000fc800078e00ff */
[----:B------:R-:W-:-:S05]  /*0c30*/  IMAD R7, R7, R9, R10 ;  /* 0x0000000907077224 */ /* 0x000fca00078e020a */
[----:B------:R-:W-:-:S13]  /*0c40*/  ISETP.GT.U32.AND P1, PT, R6, R7, PT ;  /* 0x000000070600720c */ /* 0x000fda0003f24070 */
[----:B------:R-:W-:-:S04]  /*0c50*/  @!P1 IADD3 R7, PT, PT, R7, -R12, RZ ;  /* 0x8000000c07079210 */ /* 0x000fc80007ffe0ff */
[----:B------:R-:W-:-:S13]  /*0c60*/  ISETP.GT.U32.AND P1, PT, R6, R7, PT ;  /* 0x000000070600720c */ /* 0x000fda0003f24070 */
[----:B------:R-:W-:-:S04]  /*0c70*/  @!P1 IMAD.IADD R7, R7, 0x1, -R12 ;  /* 0x0000000107079824 */ /* 0x000fc800078e0a0c */
[----:B------:R-:W-:-:S04]  /*0c80*/  IMAD.MOV.U32 R8, RZ, RZ, R7 ;  /* 0x000000ffff087224 */ /* 0x000fc800078e0007 */
[----:B------:R-:W-:Y:S01]  /*0c90*/  @!P2 IMAD.MOV R8, RZ, RZ, -R8 ;  /* 0x000000ffff08a224 */ /* 0x000fe200078e0a08 */
[----:B------:R-:W-:-:S04]  /*0ca0*/  @!P0 LOP3.LUT R8, RZ, R0, RZ, 0x33, !PT ;  /* 0x00000000ff088212 */ /* 0x000fc800078e33ff */
[----:B------:R-:W-:-:S13]  /*0cb0*/  ISETP.NE.AND P1, PT, R8, R3, PT ;  /* 0x000000030800720c */ /* 0x000fda0003f25270 */
[----:B------:R-:W-:Y:S05]  /*0cc0*/  @!P1 BRA `(.L_x_14) ;  /* 0x0000000000489947 */ /* 0x000fea0003800000 */
[C---:B------:R-:W-:Y:S02]  /*0cd0*/  ISETP.NE.AND P1, PT, R4.reuse, R19, PT ;  /* 0x000000130400720c */ /* 0x040fe40003f25270 */
[----:B------:R-:W-:-:S11]  /*0ce0*/  IADD3 R4, PT, PT, R4, 0x1, RZ ;  /* 0x0000000104047810 */ /* 0x000fd60007ffe0ff */
[----:B------:R-:W-:Y:S05]  /*0cf0*/  @P1 BRA `(.L_x_15) ;  /* 0xfffffffc00bc1947 */ /* 0x000fea000383ffff */
.L_x_12:
[----:B------:R-:W0:Y:S08]  /*0d00*/  LDC.64 R8, c[0x0][0x388] ;  /* 0x0000e200ff087b82 */ /* 0x000e300000000a00 */
[----:B------:R-:W1:Y:S01]  /*0d10*/  LDC.64 R10, c[0x0][0x380] ;  /* 0x0000e000ff0a7b82 */ /* 0x000e620000000a00 */
[----:B------:R-:W-:Y:S01]  /*0d20*/  MOV R0, 0x0 ;  /* 0x0000000000007802 */ /* 0x000fe20000000f00 */
[----:B------:R-:W2:Y:S01]  /*0d30*/  LDCU.64 UR4, c[0x4][0x28] ;  /* 0x01000500ff0477ac */ /* 0x000ea20008000a00 */
[----:B0-----:R0:W-:Y:S04]  /*0d40*/  STG.E.U8 desc[UR36][R8.64], RZ ;  /* 0x000000ff08007986 */ /* 0x0011e8000c101124 */
[----:B-1----:R-:W3:Y:S01]  /*0d50*/  LDG.E R17, desc[UR36][R10.64] ;  /* 0x000000240a117981 */ /* 0x002ee2000c1e1900 */
[----:B------:R0:W1:Y:S01]  /*0d60*/  LDC.64 R12, c[0x4][R0] ;  /* 0x01000000000c7b82 */ /* 0x0000620000000a00 */
[----:B--2---:R-:W-:Y:S01]  /*0d70*/  IMAD.U32 R4, RZ, RZ, UR4 ;  /* 0x00000004ff047e24 */ /* 0x004fe2000f8e00ff */
[----:B------:R-:W-:Y:S01]  /*0d80*/  MOV R7, R22 ;  /* 0x0000001600077202 */ /* 0x000fe20000000f00 */
[----:B------:R-:W-:-:S02]  /*0d90*/  IMAD.U32 R5, RZ, RZ, UR5 ;  /* 0x00000005ff057e24 */ /* 0x000fc4000f8e00ff */
[----:B------:R-:W-:Y:S01]  /*0da0*/  IMAD.MOV.U32 R6, RZ, RZ, R2 ;  /* 0x000000ffff067224 */ /* 0x000fe200078e0002 */
[----:B-1-3--:R0:W-:Y:S06]  /*0db0*/  STL.64 [R1], R16 ;  /* 0x0000001001007387 */ /* 0x00a1ec0000100a00 */
[----:B------:R-:W-:-:S07]  /*0dc0*/  LEPC R20, `(.L_x_16) ;  /* 0x000000001014794e */ /* 0x000fce0000000000 */
[----:B0-----:R-:W-:Y:S05]  /*0dd0*/  CALL.ABS.NOINC R12 ;  /* 0x000000000c007343 */ /* 0x001fea0003c00000 */
.L_x_16:
[----:B------:R-:W-:Y:S05]  /*0de0*/  EXIT ;  /* 0x000000000000794d */ /* 0x000fea0003800000 */
.L_x_14:
[----:B------:R-:W-:Y:S05]  /*0df0*/  BSYNC.RECONVERGENT B6 ;  /* 0x0000000000067941 */ /* 0x000fea0003800200 */
.L_x_13:
[----:B------:R-:W0:Y:S01]  /*0e00*/  LDC.64 R8, c[0x0][0x388] ;  /* 0x0000e200ff087b82 */ /* 0x000e220000000a00 */
[----:B------:R-:W-:-:S07]  /*0e10*/  IMAD.MOV.U32 R0, RZ, RZ, 0x1 ;  /* 0x00000001ff007424 */ /* 0x000fce00078e00ff */
[----:B------:R-:W1:Y:S01]  /*0e20*/  LDC.64 R10, c[0x0][0x380] ;  /* 0x0000e000ff0a7b82 */ /* 0x000e620000000a00 */
[----:B------:R-:W-:Y:S01]  /*0e30*/  MOV R3, 0x0 ;  /* 0x0000000000037802 */ /* 0x000fe20000000f00 */
[----:B------:R-:W2:Y:S01]  /*0e40*/  LDCU.64 UR4, c[0x4][0x20] ;  /* 0x01000400ff0477ac */ /* 0x000ea20008000a00 */
[----:B0-----:R0:W-:Y:S04]  /*0e50*/  STG.E.U8 desc[UR36][R8.64], R0 ;  /* 0x0000000008007986 */ /* 0x0011e8000c101124 */
        /* <DEDUP_REMOVED lines=9> */
.L_x_17:
[----:B------:R-:W-:Y:S05]  /*0ef0*/  EXIT ;  /* 0x000000000000794d */ /* 0x000fea0003800000 */
.L_x_11:
[----:B------:R-:W-:Y:S05]  /*0f00*/  BSYNC.RECONVERGENT B7 ;  /* 0x0000000000077941 */ /* 0x000fea0003800200 */
.L_x_10:
[----:B------:R-:W0:Y:S01]  /*0f10*/  LDC.64 R8, c[0x0][0x388] ;  /* 0x0000e200ff087b82 */ /* 0x000e220000000a00 */
[----:B-----5:R-:W-:-:S07]  /*0f20*/  IMAD.MOV.U32 R0, RZ, RZ, 0x1 ;  /* 0x00000001ff007424 */ /* 0x020fce00078e00ff */
[----:B------:R-:W1:Y:S01]  /*0f30*/  LDC.64 R10, c[0x0][0x380] ;  /* 0x0000e000ff0a7b82 */ /* 0x000e620000000a00 */
[----:B------:R-:W-:Y:S01]  /*0f40*/  MOV R3, 0x0 ;  /* 0x0000000000037802 */ /* 0x000fe20000000f00 */
[----:B------:R-:W2:Y:S01]  /*0f50*/  LDCU.64 UR4, c[0x4][0x18] ;  /* 0x01000300ff0477ac */ /* 0x000ea20008000a00 */
[----:B0-----:R0:W-:Y:S04]  /*0f60*/  STG.E.U8 desc[UR36][R8.64], R0 ;  /* 0x0000000008007986 */ /* 0x0011e8000c101124 */
[----:B-1----:R-:W3:Y:S01]  /*0f70*/  LDG.E R17, desc[UR36][R10.64] ;  /* 0x000000240a117981 */ /* 0x002ee2000c1e1900 */
[----:B------:R0:W1:Y:S01]  /*0f80*/  LDC.64 R12, c[0x4][R3] ;  /* 0x01000000030c7b82 */ /* 0x0000620000000a00 */
[----:B--2---:R-:W-:Y:S01]  /*0f90*/  IMAD.U32 R4, RZ, RZ, UR4 ;  /* 0x00000004ff047e24 */ /* 0x004fe2000f8e00ff */
[----:B------:R-:W-:Y:S01]  /*0fa0*/  MOV R5, UR5 ;  /* 0x0000000500057c02 */ /* 0x000fe20008000f00 */
[----:B------:R-:W-:-:S02]  /*0fb0*/  IMAD.MOV.U32 R6, RZ, RZ, R2 ;  /* 0x000000ffff067224 */ /* 0x000fc400078e0002 */
[----:B------:R-:W-:Y:S01]  /*0fc0*/  IMAD.MOV.U32 R7, RZ, RZ, R22 ;  /* 0x000000ffff077224 */ /* 0x000fe200078e0016 */
[----:B-1-3--:R0:W-:Y:S06]  /*0fd0*/  STL.64 [R1], R16 ;  /* 0x0000001001007387 */ /* 0x00a1ec0000100a00 */
[----:B------:R-:W-:-:S07]  /*0fe0*/  LEPC R20, `(.L_x_18) ;  /* 0x000000001014794e */ /* 0x000fce0000000000 */
[----:B0-----:R-:W-:Y:S05]  /*0ff0*/  CALL.ABS.NOINC R12 ;  /* 0x000000000c007343 */ /* 0x001fea0003c00000 */
.L_x_18:
[----:B------:R-:W-:Y:S05]  /*1000*/  EXIT ;  /* 0x000000000000794d */ /* 0x000fea0003800000 */
.L_x_19:
[----:B------:R-:W-:-:S00]  /*1010*/  BRA `(.L_x_19) ;  /* 0xfffffffc00fc7947 */ /* 0x000fc0000383ffff */
[----:B------:R-:W-:-:S00]  /*1020*/  NOP ;  /* 0x0000000000007918 */ /* 0x000fc00000000000 */
        /* <DEDUP_REMOVED lines=13> */
.L_x_20:


//--------------------- .nv.global.init           --------------------------
	.section	.nv.global.init,"aw",@progbits
.nv.global.init:
	.type		$str$4,@object
	.size		$str$4,($str$1 - $str$4)
$str$4:
        /*0000*/ 	.byte	0x54, 0x68, 0x72, 0x65, 0x61, 0x64, 0x20, 0x25, 0x64, 0x3a, 0x20, 0x25, 0x64, 0x20, 0x69, 0x73
        /*0010*/ 	.byte	0x20, 0x6e, 0x6f, 0x74, 0x20, 0x70, 0x72, 0x69, 0x6d, 0x65, 0x0a, 0x00
	.type		$str$1,@object
	.size		$str$1,($str - $str$1)
$str$1:
        /*001c*/ 	.byte	0x54, 0x68, 0x72, 0x65, 0x61, 0x64, 0x20, 0x25, 0x64, 0x3a, 0x20, 0x61, 0x20, 0x3d, 0x20, 0x25
        /*002c*/ 	.byte	0x64, 0x2c, 0x20, 0x64, 0x20, 0x3d, 0x20, 0x25, 0x64, 0x2c, 0x20, 0x72, 0x20, 0x3d, 0x20, 0x25
        /*003c*/ 	.byte	0x64, 0x0a, 0x00
	.type		$str,@object
	.size		$str,($str$3 - $str)
$str:
        /*003f*/ 	.byte	0x54, 0x68, 0x72, 0x65, 0x61, 0x64, 0x20, 0x25, 0x64, 0x3a, 0x20, 0x54, 0x65, 0x73, 0x74, 0x69
        /*004f*/ 	.byte	0x6e, 0x67, 0x20, 0x69, 0x66, 0x20, 0x25, 0x64, 0x20, 0x69, 0x73, 0x20, 0x70, 0x72, 0x69, 0x6d
        /*005f*/ 	.byte	0x65, 0x2e, 0x2e, 0x2e, 0x0a, 0x00
	.type		$str$3,@object
	.size		$str$3,($str$2 - $str$3)
$str$3:
        /*0065*/ 	.byte	0x54, 0x68, 0x72, 0x65, 0x61, 0x64, 0x20, 0x25, 0x64, 0x3a, 0x20, 0x25, 0x64, 0x20, 0x69, 0x73
        /*0075*/ 	.byte	0x20, 0x70, 0x72, 0x6f, 0x62, 0x61, 0x62, 0x6c, 0x79, 0x20, 0x70, 0x72, 0x69, 0x6d, 0x65, 0x20
        /*0085*/ 	.byte	0x28, 0x78, 0x20, 0x3d, 0x3d, 0x20, 0x70, 0x20, 0x2d, 0x20, 0x31, 0x29, 0x0a, 0x00
	.type		$str$2,@object
	.size		$str$2,(.L_2 - $str$2)
$str$2:
        /*0093*/ 	.byte	0x54, 0x68, 0x72, 0x65, 0x61, 0x64, 0x20, 0x25, 0x64, 0x3a, 0x20, 0x25, 0x64, 0x20, 0x69, 0x73
        /*00a3*/ 	.byte	0x20, 0x70, 0x72, 0x6f, 0x62, 0x61, 0x62, 0x6c, 0x79, 0x20, 0x70, 0x72, 0x69, 0x6d, 0x65, 0x20
        /*00b3*/ 	.byte	0x28, 0x78, 0x20, 0x3d, 0x3d, 0x20, 0x31, 0x20, 0x6f, 0x72, 0x20, 0x78, 0x20, 0x3d, 0x3d, 0x20
        /*00c3*/ 	.byte	0x70, 0x20, 0x2d, 0x20, 0x31, 0x29, 0x0a, 0x00
.L_2:


//--------------------- .nv.shared.reserved.0     --------------------------
	.section	.nv.shared.reserved.0,"aw",@nobits
	.weak		__nv_reservedSMEM_offset_0_alias
	.size		__nv_reservedSMEM_offset_0_alias, 0, 64
	.other		__nv_reservedSMEM_offset_0_alias,@"STO_CUDA_RESERVED_SHARED STV_DEFAULT"
__nv_reservedSMEM_offset_0_alias:
	.zero		0
	.zero		64


//--------------------- .nv.constant0._Z21millerRabinTestKernelPKiPb --------------------------
	.section	.nv.constant0._Z21millerRabinTestKernelPKiPb,"a",@progbits
	.sectionflags	@""
	.align	4
.nv.constant0._Z21millerRabinTestKernelPKiPb:
	.zero		912


//--------------------- SYMBOLS --------------------------

	.type		.nv.reservedSmem.offset0,@object
	.size		.nv.reservedSmem.offset0,0x4
	.type		vprintf,@function
